//
// Generated by NVIDIA NVVM Compiler
//
// Compiler Build ID: CL-36424714
// Cuda compilation tools, release 13.0, V13.0.88
// Based on NVVM 20.0.0
//

.version 9.0
.target sm_100
.address_size 64

	// .globl	_Z10ScanKernelPiii
// _ZZ10ScanKernelPiiiE10localArray has been demoted

.visible .entry _Z10ScanKernelPiii(
	.param .u64 .ptr .align 1 _Z10ScanKernelPiii_param_0,
	.param .u32 _Z10ScanKernelPiii_param_1,
	.param .u32 _Z10ScanKernelPiii_param_2
)
{
	.reg .pred 	%p<10>;
	.reg .b32 	%r<82>;
	.reg .b64 	%rd<7>;
	// demoted variable
	.shared .align 4 .b8 _ZZ10ScanKernelPiiiE10localArray[4228];
	ld.param.u64 	%rd3, [_Z10ScanKernelPiii_param_0];
	ld.param.u32 	%r21, [_Z10ScanKernelPiii_param_1];
	ld.param.u32 	%r23, [_Z10ScanKernelPiii_param_2];
	cvta.to.global.u64 	%rd4, %rd3;
	mov.u32 	%r1, %tid.x;
	mov.u32 	%r24, %ctaid.x;
	mov.u32 	%r81, %ntid.x;
	mul.lo.s32 	%r25, %r81, %r24;
	shl.b32 	%r26, %r25, 1;
	add.s32 	%r27, %r26, %r1;
	mul.lo.s32 	%r3, %r27, %r23;
	mul.lo.s32 	%r4, %r23, %r81;
	add.s32 	%r5, %r3, %r4;
	setp.ge.s32 	%p1, %r3, %r21;
	mul.wide.s32 	%rd5, %r3, 4;
	add.s64 	%rd1, %rd4, %rd5;
	mov.b32 	%r76, 0;
	@%p1 bra 	$L__BB0_2;
	ld.global.u32 	%r76, [%rd1];
$L__BB0_2:
	shr.u32 	%r29, %r1, 5;
	add.s32 	%r30, %r29, %r1;
	shl.b32 	%r31, %r30, 2;
	mov.u32 	%r32, _ZZ10ScanKernelPiiiE10localArray;
	add.s32 	%r8, %r32, %r31;
	st.shared.u32 	[%r8], %r76;
	setp.ge.s32 	%p2, %r5, %r21;
	mul.wide.s32 	%rd6, %r4, 4;
	add.s64 	%rd2, %rd1, %rd6;
	mov.b32 	%r77, 0;
	@%p2 bra 	$L__BB0_4;
	ld.global.u32 	%r77, [%rd2];
$L__BB0_4:
	add.s32 	%r34, %r1, %r81;
	shr.u32 	%r35, %r34, 5;
	add.s32 	%r36, %r35, %r34;
	shl.b32 	%r37, %r36, 2;
	add.s32 	%r11, %r32, %r37;
	st.shared.u32 	[%r11], %r77;
	shl.b32 	%r39, %r1, 1;
	or.b32  	%r12, %r39, 1;
	mov.b32 	%r79, 1;
	mov.u32 	%r78, %r81;
$L__BB0_5:
	bar.sync 	0;
	setp.ge.u32 	%p3, %r1, %r78;
	@%p3 bra 	$L__BB0_7;
	mul.lo.s32 	%r40, %r79, %r12;
	add.s32 	%r41, %r40, -1;
	add.s32 	%r42, %r41, %r79;
	shr.s32 	%r43, %r41, 5;
	add.s32 	%r44, %r43, %r40;
	shl.b32 	%r45, %r44, 2;
	add.s32 	%r47, %r32, %r45;
	ld.shared.u32 	%r48, [%r47+-4];
	shr.s32 	%r49, %r42, 5;
	add.s32 	%r50, %r40, %r79;
	add.s32 	%r51, %r49, %r50;
	shl.b32 	%r52, %r51, 2;
	add.s32 	%r53, %r32, %r52;
	ld.shared.u32 	%r54, [%r53+-4];
	add.s32 	%r55, %r54, %r48;
	st.shared.u32 	[%r53+-4], %r55;
$L__BB0_7:
	shl.b32 	%r79, %r79, 1;
	shr.u32 	%r78, %r78, 1;
	setp.le.s32 	%p4, %r79, %r81;
	@%p4 bra 	$L__BB0_5;
	mov.b32 	%r80, 1;
$L__BB0_9:
	bar.sync 	0;
	setp.ge.s32 	%p5, %r1, %r80;
	@%p5 bra 	$L__BB0_11;
	setp.eq.s32 	%p6, %r1, 0;
	mul.lo.s32 	%r57, %r81, %r12;
	add.s32 	%r58, %r57, -1;
	add.s32 	%r59, %r58, %r81;
	shr.u32 	%r60, %r59, 5;
	add.s32 	%r61, %r57, %r81;
	add.s32 	%r62, %r60, %r61;
	shr.u32 	%r63, %r58, 5;
	add.s32 	%r64, %r63, %r57;
	shl.b32 	%r65, %r64, 2;
	add.s32 	%r67, %r32, %r65;
	ld.shared.u32 	%r68, [%r67+-4];
	shl.b32 	%r69, %r62, 2;
	add.s32 	%r70, %r32, %r69;
	ld.shared.u32 	%r71, [%r70+-4];
	st.shared.u32 	[%r67+-4], %r71;
	selp.b32 	%r72, 0, %r71, %p6;
	add.s32 	%r73, %r72, %r68;
	st.shared.u32 	[%r70+-4], %r73;
$L__BB0_11:
	shr.u32 	%r19, %r81, 1;
	shl.b32 	%r80, %r80, 1;
	setp.gt.u32 	%p7, %r81, 1;
	mov.u32 	%r81, %r19;
	@%p7 bra 	$L__BB0_9;
	setp.ge.s32 	%p8, %r3, %r21;
	bar.sync 	0;
	@%p8 bra 	$L__BB0_14;
	ld.shared.u32 	%r74, [%r8];
	st.global.u32 	[%rd1], %r74;
$L__BB0_14:
	setp.ge.s32 	%p9, %r5, %r21;
	@%p9 bra 	$L__BB0_16;
	ld.shared.u32 	%r75, [%r11];
	st.global.u32 	[%rd2], %r75;
$L__BB0_16:
	ret;

}
	// .globl	_Z19ReverseUpdateKernelPiii
.visible .entry _Z19ReverseUpdateKernelPiii(
	.param .u64 .ptr .align 1 _Z19ReverseUpdateKernelPiii_param_0,
	.param .u32 _Z19ReverseUpdateKernelPiii_param_1,
	.param .u32 _Z19ReverseUpdateKernelPiii_param_2
)
{
	.reg .pred 	%p<6>;
	.reg .b32 	%r<17>;
	.reg .b64 	%rd<9>;

	ld.param.u64 	%rd3, [_Z19ReverseUpdateKernelPiii_param_0];
	ld.param.u32 	%r5, [_Z19ReverseUpdateKernelPiii_param_1];
	ld.param.u32 	%r6, [_Z19ReverseUpdateKernelPiii_param_2];
	cvta.to.global.u64 	%rd1, %rd3;
	mov.u32 	%r1, %ctaid.x;
	setp.eq.s32 	%p1, %r1, 0;
	@%p1 bra 	$L__BB1_5;
	mov.u32 	%r7, %ntid.x;
	mul.lo.s32 	%r8, %r7, %r1;
	mul.lo.s32 	%r9, %r8, %r6;
	shl.b32 	%r10, %r9, 1;
	mov.u32 	%r11, %tid.x;
	mul.wide.s32 	%rd4, %r10, 4;
	add.s64 	%rd2, %rd1, %rd4;
	ld.global.u32 	%r2, [%rd2];
	mul.lo.s32 	%r3, %r6, %r11;
	add.s32 	%r12, %r10, %r3;
	mad.lo.s32 	%r4, %r6, %r7, %r12;
	setp.ge.s32 	%p2, %r12, %r5;
	setp.eq.s32 	%p3, %r11, 0;
	or.pred  	%p4, %p3, %p2;
	@%p4 bra 	$L__BB1_3;
	mul.wide.s32 	%rd5, %r3, 4;
	add.s64 	%rd6, %rd2, %rd5;
	ld.global.u32 	%r13, [%rd6];
	add.s32 	%r14, %r13, %r2;
	st.global.u32 	[%rd6], %r14;
$L__BB1_3:
	setp.ge.s32 	%p5, %r4, %r5;
	@%p5 bra 	$L__BB1_5;
	mul.wide.s32 	%rd7, %r4, 4;
	add.s64 	%rd8, %rd1, %rd7;
	ld.global.u32 	%r15, [%rd8];
	add.s32 	%r16, %r15, %r2;
	st.global.u32 	[%rd8], %r16;
$L__BB1_5:
	ret;

}


// ===== COMPILED SASS (sm_100) =====

	.target	sm_100

	.elftype	@"ET_EXEC"


//--------------------- .note.nv.tkinfo           --------------------------
	.section	.note.nv.tkinfo,"",@"SHT_NOTE"
	.sectionflags	@"SHF_NOTE_NV_TKINFO"
	.tkinfo
        /*0018*/ 	.word	0x00000002
        /*0030*/ 	.string	""
        /*0030*/ 	.string	"ptxas"
        /*0030*/ 	.string	"Cuda compilation tools, release 13.0, V13.0.88"
        /*0030*/ 	.string	"Build cuda_13.0.r13.0/compiler.36424714_0"
        /*0030*/ 	.string	"-arch sm_100 -m 64 "



//--------------------- .note.nv.cuinfo           --------------------------
	.section	.note.nv.cuinfo,"",@"SHT_NOTE"
	.sectionflags	@"SHF_NOTE_NV_CUINFO"
        /*0018*/ 	.short	0x0002
        /*001a*/ 	.short	0x0064
        /*001c*/ 	.short	0x0082
	.zero		2


//--------------------- .nv.info                  --------------------------
	.section	.nv.info,"",@"SHT_CUDA_INFO"
	.align	4


	//----- nvinfo : EIATTR_REGCOUNT
	.align		4
        /*0000*/ 	.byte	0x04, 0x2f
        /*0002*/ 	.short	(.L_1 - .L_0)
	.align		4
.L_0:
        /*0004*/ 	.word	index@(_Z10ScanKernelPiii)
        /*0008*/ 	.word	0x00000013


	//----- nvinfo : EIATTR_FRAME_SIZE
	.align		4
.L_1:
        /*000c*/ 	.byte	0x04, 0x11
        /*000e*/ 	.short	(.L_3 - .L_2)
	.align		4
.L_2:
        /*0010*/ 	.word	index@(_Z10ScanKernelPiii)
        /*0014*/ 	.word	0x00000000


	//----- nvinfo : EIATTR_REGCOUNT
	.align		4
.L_3:
        /*0018*/ 	.byte	0x04, 0x2f
        /*001a*/ 	.short	(.L_5 - .L_4)
	.align		4
.L_4:
        /*001c*/ 	.word	index@(_Z19ReverseUpdateKernelPiii)
        /*0020*/ 	.word	0x00000010


	//----- nvinfo : EIATTR_FRAME_SIZE
	.align		4
.L_5:
        /*0024*/ 	.byte	0x04, 0x11
        /*0026*/ 	.short	(.L_7 - .L_6)
	.align		4
.L_6:
        /*0028*/ 	.word	index@(_Z19ReverseUpdateKernelPiii)
        /*002c*/ 	.word	0x00000000


	//----- nvinfo : EIATTR_MIN_STACK_SIZE
	.align		4
.L_7:
        /*0030*/ 	.byte	0x04, 0x12
        /*0032*/ 	.short	(.L_9 - .L_8)
	.align		4
.L_8:
        /*0034*/ 	.word	index@(_Z19ReverseUpdateKernelPiii)
        /*0038*/ 	.word	0x00000000


	//----- nvinfo : EIATTR_MIN_STACK_SIZE
	.align		4
.L_9:
        /*003c*/ 	.byte	0x04, 0x12
        /*003e*/ 	.short	(.L_11 - .L_10)
	.align		4
.L_10:
        /*0040*/ 	.word	index@(_Z10ScanKernelPiii)
        /*0044*/ 	.word	0x00000000
.L_11:


//--------------------- .nv.compat                --------------------------
	.section	.nv.compat,"",@"SHT_CUDA_COMPAT_INFO"
	.align	4
        /*0000*/ 	.byte	0x02, 0x09, 0x00, 0x00, 0x02, 0x02, 0x01, 0x00, 0x02, 0x05, 0x05, 0x00, 0x03, 0x07, 0x01, 0x01
        /*0010*/ 	.byte	0x02, 0x03, 0x00, 0x00, 0x02, 0x06, 0x01, 0x00, 0x04, 0x0b, 0x08, 0x00, 0x09, 0x00, 0x00, 0x00
        /*0020*/ 	.byte	0x00, 0x00, 0x00, 0x00


//--------------------- .nv.info._Z19ReverseUpdateKernelPiii --------------------------
	.section	.nv.info._Z19ReverseUpdateKernelPiii,"",@"SHT_CUDA_INFO"
	.sectionflags	@""
	.align	4


	//----- nvinfo : EIATTR_CUDA_API_VERSION
	.align		4
        /*0000*/ 	.byte	0x04, 0x37
        /*0002*/ 	.short	(.L_13 - .L_12)
.L_12:
        /*0004*/ 	.word	0x00000082


	//----- nvinfo : EIATTR_KPARAM_INFO
	.align		4
.L_13:
        /*0008*/ 	.byte	0x04, 0x17
        /*000a*/ 	.short	(.L_15 - .L_14)
.L_14:
        /*000c*/ 	.word	0x00000000
        /*0010*/ 	.short	0x0002
        /*0012*/ 	.short	0x000c
        /*0014*/ 	.byte	0x00, 0xf0, 0x11, 0x00


	//----- nvinfo : EIATTR_KPARAM_INFO
	.align		4
.L_15:
        /*0018*/ 	.byte	0x04, 0x17
        /*001a*/ 	.short	(.L_17 - .L_16)
.L_16:
        /*001c*/ 	.word	0x00000000
        /*0020*/ 	.short	0x0001
        /*0022*/ 	.short	0x0008
        /*0024*/ 	.byte	0x00, 0xf0, 0x11, 0x00


	//----- nvinfo : EIATTR_KPARAM_INFO
	.align		4
.L_17:
        /*0028*/ 	.byte	0x04, 0x17
        /*002a*/ 	.short	(.L_19 - .L_18)
.L_18:
        /*002c*/ 	.word	0x00000000
        /*0030*/ 	.short	0x0000
        /*0032*/ 	.short	0x0000
        /*0034*/ 	.byte	0x00, 0xf5, 0x21, 0x00


	//----- nvinfo : EIATTR_SPARSE_MMA_MASK
	.align		4
.L_19:
        /*0038*/ 	.byte	0x03, 0x50
        /*003a*/ 	.short	0x0000


	//----- nvinfo : EIATTR_MAXREG_COUNT
	.align		4
        /*003c*/ 	.byte	0x03, 0x1b
        /*003e*/ 	.short	0x00ff


	//----- nvinfo : EIATTR_MERCURY_ISA_VERSION
	.align		4
        /*0040*/ 	.byte	0x03, 0x5f
        /*0042*/ 	.short	0x0101


	//----- nvinfo : EIATTR_VRC_CTA_INIT_COUNT
	.align		4
        /*0044*/ 	.byte	0x02, 0x4a
	.zero		1
	.zero		1


	//----- nvinfo : EIATTR_EXIT_INSTR_OFFSETS
	.align		4
        /*0048*/ 	.byte	0x04, 0x1c
        /*004a*/ 	.short	(.L_21 - .L_20)


	//   ....[0]....
.L_20:
        /*004c*/ 	.word	0x00000030


	//   ....[1]....
        /*0050*/ 	.word	0x00000180


	//   ....[2]....
        /*0054*/ 	.word	0x000001d0


	//----- nvinfo : EIATTR_CBANK_PARAM_SIZE
	.align		4
.L_21:
        /*0058*/ 	.byte	0x03, 0x19
        /*005a*/ 	.short	0x0010


	//----- nvinfo : EIATTR_PARAM_CBANK
	.align		4
        /*005c*/ 	.byte	0x04, 0x0a
        /*005e*/ 	.short	(.L_23 - .L_22)
	.align		4
.L_22:
        /*0060*/ 	.word	index@(.nv.constant0._Z19ReverseUpdateKernelPiii)
        /*0064*/ 	.short	0x0380
        /*0066*/ 	.short	0x0010


	//----- nvinfo : EIATTR_SW_WAR
	.align		4
.L_23:
        /*0068*/ 	.byte	0x04, 0x36
        /*006a*/ 	.short	(.L_25 - .L_24)
.L_24:
        /*006c*/ 	.word	0x00000008
.L_25:


//--------------------- .nv.info._Z10ScanKernelPiii --------------------------
	.section	.nv.info._Z10ScanKernelPiii,"",@"SHT_CUDA_INFO"
	.sectionflags	@""
	.align	4


	//----- nvinfo : EIATTR_CUDA_API_VERSION
	.align		4
        /*0000*/ 	.byte	0x04, 0x37
        /*0002*/ 	.short	(.L_27 - .L_26)
.L_26:
        /*0004*/ 	.word	0x00000082


	//----- nvinfo : EIATTR_KPARAM_INFO
	.align		4
.L_27:
        /*0008*/ 	.byte	0x04, 0x17
        /*000a*/ 	.short	(.L_29 - .L_28)
.L_28:
        /*000c*/ 	.word	0x00000000
        /*0010*/ 	.short	0x0002
        /*0012*/ 	.short	0x000c
        /*0014*/ 	.byte	0x00, 0xf0, 0x11, 0x00


	//----- nvinfo : EIATTR_KPARAM_INFO
	.align		4
.L_29:
        /*0018*/ 	.byte	0x04, 0x17
        /*001a*/ 	.short	(.L_31 - .L_30)
.L_30:
        /*001c*/ 	.word	0x00000000
        /*0020*/ 	.short	0x0001
        /*0022*/ 	.short	0x0008
        /*0024*/ 	.byte	0x00, 0xf0, 0x11, 0x00


	//----- nvinfo : EIATTR_KPARAM_INFO
	.align		4
.L_31:
        /*0028*/ 	.byte	0x04, 0x17
        /*002a*/ 	.short	(.L_33 - .L_32)
.L_32:
        /*002c*/ 	.word	0x00000000
        /*0030*/ 	.short	0x0000
        /*0032*/ 	.short	0x0000
        /*0034*/ 	.byte	0x00, 0xf5, 0x21, 0x00


	//----- nvinfo : EIATTR_SPARSE_MMA_MASK
	.align		4
.L_33:
        /*0038*/ 	.byte	0x03, 0x50
        /*003a*/ 	.short	0x0000


	//----- nvinfo : EIATTR_MAXREG_COUNT
	.align		4
        /*003c*/ 	.byte	0x03, 0x1b
        /*003e*/ 	.short	0x00ff


	//----- nvinfo : EIATTR_NUM_BARRIERS
	.align		4
        /*0040*/ 	.byte	0x02, 0x4c
        /*0042*/ 	.byte	0x01
	.zero		1


	//----- nvinfo : EIATTR_MERCURY_ISA_VERSION
	.align		4
        /*0044*/ 	.byte	0x03, 0x5f
        /*0046*/ 	.short	0x0101


	//----- nvinfo : EIATTR_VRC_CTA_INIT_COUNT
	.align		4
        /*0048*/ 	.byte	0x02, 0x4a
	.zero		1
	.zero		1


	//----- nvinfo : EIATTR_EXIT_INSTR_OFFSETS
	.align		4
        /*004c*/ 	.byte	0x04, 0x1c
        /*004e*/ 	.short	(.L_35 - .L_34)


	//   ....[0]....
.L_34:
        /*0050*/ 	.word	0x00000570


	//   ....[1]....
        /*0054*/ 	.word	0x000005a0


	//----- nvinfo : EIATTR_CRS_STACK_SIZE
	.align		4
.L_35:
        /*0058*/ 	.byte	0x04, 0x1e
        /*005a*/ 	.short	(.L_37 - .L_36)
.L_36:
        /*005c*/ 	.word	0x00000000


	//----- nvinfo : EIATTR_CBANK_PARAM_SIZE
	.align		4
.L_37:
        /*0060*/ 	.byte	0x03, 0x19
        /*0062*/ 	.short	0x0010


	//----- nvinfo : EIATTR_PARAM_CBANK
	.align		4
        /*0064*/ 	.byte	0x04, 0x0a
        /*0066*/ 	.short	(.L_39 - .L_38)
	.align		4
.L_38:
        /*0068*/ 	.word	index@(.nv.constant0._Z10ScanKernelPiii)
        /*006c*/ 	.short	0x0380
        /*006e*/ 	.short	0x0010


	//----- nvinfo : EIATTR_SW_WAR
	.align		4
.L_39:
        /*0070*/ 	.byte	0x04, 0x36
        /*0072*/ 	.short	(.L_41 - .L_40)
.L_40:
        /*0074*/ 	.word	0x00000008
.L_41:


//--------------------- .nv.callgraph             --------------------------
	.section	.nv.callgraph,"",@"SHT_CUDA_CALLGRAPH"
	.align	4
	.sectionentsize	8
	.align		4
        /*0000*/ 	.word	0x00000000
	.align		4
        /*0004*/ 	.word	0xffffffff
	.align		4
        /*0008*/ 	.word	0x00000000
	.align		4
        /*000c*/ 	.word	0xfffffffe
	.align		4
        /*0010*/ 	.word	0x00000000
	.align		4
        /*0014*/ 	.word	0xfffffffd
	.align		4
        /*0018*/ 	.word	0x00000000
	.align		4
        /*001c*/ 	.word	0xfffffffc


//--------------------- .text._Z19ReverseUpdateKernelPiii --------------------------
	.section	.text._Z19ReverseUpdateKernelPiii,"ax",@progbits
	.align	128
        .global         _Z19ReverseUpdateKernelPiii
        .type           _Z19ReverseUpdateKernelPiii,@function
        .size           _Z19ReverseUpdateKernelPiii,(.L_x_8 - _Z19ReverseUpdateKernelPiii)
        .other          _Z19ReverseUpdateKernelPiii,@"STO_CUDA_ENTRY STV_DEFAULT"
_Z19ReverseUpdateKernelPiii:
.text._Z19ReverseUpdateKernelPiii:
[----:B------:R-:W-:Y:S08]  /*0000*/  LDC R1, c[0x0][0x37c] ;  /* 0x0000df00ff017b82 */ /* 0x000ff00000000800 */
[----:B------:R-:W0:Y:S02]  /*0010*/  S2UR UR4, SR_CTAID.X ;  /* 0x00000000000479c3 */ /* 0x000e240000002500 */
[----:B0-----:R-:W-:-:S13]  /*0020*/  ISETP.NE.AND P0, PT, RZ, UR4, PT ;  /* 0x00000004ff007c0c */ /* 0x001fda000bf05270 */
[----:B------:R-:W-:Y:S05]  /*0030*/  @!P0 EXIT ;  /* 0x000000000000894d */ /* 0x000fea0003800000 */
[----:B------:R-:W0:Y:S01]  /*0040*/  S2R R2, SR_TID.X ;  /* 0x0000000000027919 */ /* 0x000e220000002100 */
[----:B------:R-:W1:Y:S01]  /*0050*/  LDCU UR6, c[0x0][0x360] ;  /* 0x00006c00ff0677ac */ /* 0x000e620008000800 */
[----:B------:R-:W2:Y:S08]  /*0060*/  LDC.64 R12, c[0x0][0x388] ;  /* 0x0000e200ff0c7b82 */ /* 0x000eb00000000a00 */
[----:B------:R-:W3:Y:S01]  /*0070*/  LDC.64 R6, c[0x0][0x380] ;  /* 0x0000e000ff067b82 */ /* 0x000ee20000000a00 */
[----:B-1----:R-:W-:-:S06]  /*0080*/  UIMAD UR4, UR4, UR6, URZ ;  /* 0x00000006040472a4 */ /* 0x002fcc000f8e02ff */
[----:B--2---:R-:W-:-:S05]  /*0090*/  IMAD R0, R13, UR4, RZ ;  /* 0x000000040d007c24 */ /* 0x004fca000f8e02ff */
[----:B------:R-:W1:Y:S01]  /*00a0*/  LDCU.64 UR4, c[0x0][0x358] ;  /* 0x00006b00ff0477ac */ /* 0x000e620008000a00 */
[----:B------:R-:W-:Y:S01]  /*00b0*/  SHF.L.U32 R3, R0, 0x1, RZ ;  /* 0x0000000100037819 */ /* 0x000fe200000006ff */
[----:B0-----:R-:W-:-:S05]  /*00c0*/  IMAD R4, R2, R13, RZ ;  /* 0x0000000d02047224 */ /* 0x001fca00078e02ff */
[----:B------:R-:W-:-:S04]  /*00d0*/  IADD3 R8, PT, PT, R3, R4, RZ ;  /* 0x0000000403087210 */ /* 0x000fc80007ffe0ff */
[----:B------:R-:W-:-:S04]  /*00e0*/  ISETP.GE.AND P0, PT, R8, R12, PT ;  /* 0x0000000c0800720c */ /* 0x000fc80003f06270 */
[----:B------:R-:W-:Y:S01]  /*00f0*/  ISETP.EQ.OR P0, PT, R2, RZ, P0 ;  /* 0x000000ff0200720c */ /* 0x000fe20000702670 */
[----:B---3--:R-:W-:-:S05]  /*0100*/  IMAD.WIDE R2, R3, 0x4, R6 ;  /* 0x0000000403027825 */ /* 0x008fca00078e0206 */
[----:B-1----:R-:W2:Y:S07]  /*0110*/  LDG.E R0, desc[UR4][R2.64] ;  /* 0x0000000402007981 */ /* 0x002eae000c1e1900 */
[----:B------:R-:W-:-:S05]  /*0120*/  @!P0 IMAD.WIDE R4, R4, 0x4, R2 ;  /* 0x0000000404048825 */ /* 0x000fca00078e0202 */
[----:B------:R-:W2:Y:S01]  /*0130*/  @!P0 LDG.E R11, desc[UR4][R4.64] ;  /* 0x00000004040b8981 */ /* 0x000ea2000c1e1900 */
[----:B------:R-:W-:-:S05]  /*0140*/  IMAD R9, R13, UR6, R8 ;  /* 0x000000060d097c24 */ /* 0x000fca000f8e0208 */
[----:B------:R-:W-:Y:S02]  /*0150*/  ISETP.GE.AND P1, PT, R9, R12, PT ;  /* 0x0000000c0900720c */ /* 0x000fe40003f26270 */
[----:B--2---:R-:W-:-:S05]  /*0160*/  @!P0 IADD3 R11, PT, PT, R0, R11, RZ ;  /* 0x0000000b000b8210 */ /* 0x004fca0007ffe0ff */
[----:B------:R0:W-:Y:S06]  /*0170*/  @!P0 STG.E desc[UR4][R4.64], R11 ;  /* 0x0000000b04008986 */ /* 0x0001ec000c101904 */
[----:B------:R-:W-:Y:S05]  /*0180*/  @P1 EXIT ;  /* 0x000000000000194d */ /* 0x000fea0003800000 */
[----:B------:R-:W-:-:S05]  /*0190*/  IMAD.WIDE R2, R9, 0x4, R6 ;  /* 0x0000000409027825 */ /* 0x000fca00078e0206 */
[----:B0-----:R-:W2:Y:S02]  /*01a0*/  LDG.E R5, desc[UR4][R2.64] ;  /* 0x0000000402057981 */ /* 0x001ea4000c1e1900 */
[----:B--2---:R-:W-:-:S05]  /*01b0*/  IADD3 R5, PT, PT, R0, R5, RZ ;  /* 0x0000000500057210 */ /* 0x004fca0007ffe0ff */
[----:B------:R-:W-:Y:S01]  /*01c0*/  STG.E desc[UR4][R2.64], R5 ;  /* 0x0000000502007986 */ /* 0x000fe2000c101904 */
[----:B------:R-:W-:Y:S05]  /*01d0*/  EXIT ;  /* 0x000000000000794d */ /* 0x000fea0003800000 */
.L_x_0:
[----:B------:R-:W-:-:S00]  /*01e0*/  BRA `(.L_x_0) ;  /* 0xfffffffc00fc7947 */ /* 0x000fc0000383ffff */
[----:B------:R-:W-:-:S00]  /*01f0*/  NOP ;  /* 0x0000000000007918 */ /* 0x000fc00000000000 */
        /* <DEDUP_REMOVED lines=8> */
.L_x_8:


//--------------------- .text._Z10ScanKernelPiii  --------------------------
	.section	.text._Z10ScanKernelPiii,"ax",@progbits
	.align	128
        .global         _Z10ScanKernelPiii
        .type           _Z10ScanKernelPiii,@function
        .size           _Z10ScanKernelPiii,(.L_x_9 - _Z10ScanKernelPiii)
        .other          _Z10ScanKernelPiii,@"STO_CUDA_ENTRY STV_DEFAULT"
_Z10ScanKernelPiii:
.text._Z10ScanKernelPiii:
[----:B------:R-:W-:Y:S01]  /*0000*/  LDC R1, c[0x0][0x37c] ;  /* 0x0000df00ff017b82 */ /* 0x000fe20000000800 */
[----:B------:R-:W0:Y:S07]  /*0010*/  S2R R0, SR_TID.X ;  /* 0x0000000000007919 */ /* 0x000e2e0000002100 */
[----:B------:R-:W1:Y:S01]  /*0020*/  S2UR UR4, SR_CTAID.X ;  /* 0x00000000000479c3 */ /* 0x000e620000002500 */
[----:B------:R-:W2:Y:S01]  /*0030*/  LDCU.64 UR8, c[0x0][0x388] ;  /* 0x00007100ff0877ac */ /* 0x000ea20008000a00 */
[----:B------:R-:W-:-:S02]  /*0040*/  IMAD.MOV.U32 R14, RZ, RZ, RZ ;  /* 0x000000ffff0e7224 */ /* 0x000fc400078e00ff */
[----:B------:R-:W-:Y:S01]  /*0050*/  IMAD.MOV.U32 R11, RZ, RZ, RZ ;  /* 0x000000ffff0b7224 */ /* 0x000fe200078e00ff */
[----:B------:R-:W3:Y:S03]  /*0060*/  LDCU.64 UR6, c[0x0][0x358] ;  /* 0x00006b00ff0677ac */ /* 0x000ee60008000a00 */
[----:B------:R-:W1:Y:S08]  /*0070*/  LDC R7, c[0x0][0x360] ;  /* 0x0000d800ff077b82 */ /* 0x000e700000000800 */
[----:B------:R-:W4:Y:S01]  /*0080*/  LDC.64 R2, c[0x0][0x380] ;  /* 0x0000e000ff027b82 */ /* 0x000f220000000a00 */
[----:B-1----:R-:W-:-:S04]  /*0090*/  IMAD R5, R7, UR4, RZ ;  /* 0x0000000407057c24 */ /* 0x002fc8000f8e02ff */
[----:B0-----:R-:W-:Y:S02]  /*00a0*/  IMAD R6, R5, 0x2, R0 ;  /* 0x0000000205067824 */ /* 0x001fe400078e0200 */
[----:B--2---:R-:W-:Y:S02]  /*00b0*/  IMAD R5, R7, UR9, RZ ;  /* 0x0000000907057c24 */ /* 0x004fe4000f8e02ff */
[C---:B------:R-:W-:Y:S02]  /*00c0*/  IMAD.IADD R8, R6.reuse, 0x1, R7 ;  /* 0x0000000106087824 */ /* 0x040fe400078e0207 */
[----:B------:R-:W-:Y:S02]  /*00d0*/  IMAD R6, R6, UR9, RZ ;  /* 0x0000000906067c24 */ /* 0x000fe4000f8e02ff */
[----:B------:R-:W-:Y:S02]  /*00e0*/  IMAD R8, R8, UR9, RZ ;  /* 0x0000000908087c24 */ /* 0x000fe4000f8e02ff */
[C---:B----4-:R-:W-:Y:S01]  /*00f0*/  IMAD.WIDE R2, R6.reuse, 0x4, R2 ;  /* 0x0000000406027825 */ /* 0x050fe200078e0202 */
[----:B------:R-:W-:-:S02]  /*0100*/  ISETP.GE.AND P0, PT, R6, UR8, PT ;  /* 0x0000000806007c0c */ /* 0x000fc4000bf06270 */
[----:B------:R-:W-:Y:S01]  /*0110*/  ISETP.GE.AND P1, PT, R8, UR8, PT ;  /* 0x0000000808007c0c */ /* 0x000fe2000bf26270 */
[----:B------:R-:W-:-:S10]  /*0120*/  IMAD.WIDE R4, R5, 0x4, R2 ;  /* 0x0000000405047825 */ /* 0x000fd400078e0202 */
[----:B---3--:R-:W2:Y:S04]  /*0130*/  @!P0 LDG.E R14, desc[UR6][R2.64] ;  /* 0x00000006020e8981 */ /* 0x008ea8000c1e1900 */
[----:B------:R-:W3:Y:S01]  /*0140*/  @!P1 LDG.E R11, desc[UR6][R4.64] ;  /* 0x00000006040b9981 */ /* 0x000ee2000c1e1900 */
[----:B------:R-:W0:Y:S01]  /*0150*/  S2UR UR5, SR_CgaCtaId ;  /* 0x00000000000579c3 */ /* 0x000e220000008800 */
[----:B------:R-:W-:Y:S01]  /*0160*/  UMOV UR4, 0x400 ;  /* 0x0000040000047882 */ /* 0x000fe20000000000 */
[----:B------:R-:W-:Y:S01]  /*0170*/  IMAD.IADD R10, R7, 0x1, R0 ;  /* 0x00000001070a7824 */ /* 0x000fe200078e0200 */
[C---:B------:R-:W-:Y:S01]  /*0180*/  LEA.HI R9, R0.reuse, R0, RZ, 0x1b ;  /* 0x0000000000097211 */ /* 0x040fe200078fd8ff */
[----:B------:R-:W-:Y:S01]  /*0190*/  IMAD.MOV.U32 R13, RZ, RZ, R7 ;  /* 0x000000ffff0d7224 */ /* 0x000fe200078e0007 */
[----:B------:R-:W-:-:S02]  /*01a0*/  LEA R12, R0, 0x1, 0x1 ;  /* 0x00000001000c7811 */ /* 0x000fc400078e08ff */
[----:B------:R-:W-:Y:S01]  /*01b0*/  LEA.HI R10, R10, R10, RZ, 0x1b ;  /* 0x0000000a0a0a7211 */ /* 0x000fe200078fd8ff */
[----:B0-----:R-:W-:-:S03]  /*01c0*/  ULEA UR4, UR5, UR4, 0x18 ;  /* 0x0000000405047291 */ /* 0x001fc6000f8ec0ff */
[----:B------:R-:W-:-:S03]  /*01d0*/  UMOV UR5, 0x1 ;  /* 0x0000000100057882 */ /* 0x000fc60000000000 */
[----:B------:R-:W-:Y:S02]  /*01e0*/  LEA R9, R9, UR4, 0x2 ;  /* 0x0000000409097c11 */ /* 0x000fe4000f8e10ff */
[----:B------:R-:W-:-:S03]  /*01f0*/  LEA R10, R10, UR4, 0x2 ;  /* 0x000000040a0a7c11 */ /* 0x000fc6000f8e10ff */
[----:B--2---:R0:W-:Y:S04]  /*0200*/  STS [R9], R14 ;  /* 0x0000000e09007388 */ /* 0x0041e80000000800 */
[----:B---3--:R0:W-:Y:S02]  /*0210*/  STS [R10], R11 ;  /* 0x0000000b0a007388 */ /* 0x0081e40000000800 */
.L_x_3:
[----:B------:R-:W-:Y:S01]  /*0220*/  BAR.SYNC.DEFER_BLOCKING 0x0 ;  /* 0x0000000000007b1d */ /* 0x000fe20000010000 */
[----:B------:R-:W-:-:S05]  /*0230*/  ISETP.GE.U32.AND P0, PT, R0, R13, PT ;  /* 0x0000000d0000720c */ /* 0x000fca0003f06070 */
[----:B------:R-:W-:Y:S08]  /*0240*/  BSSY.RECONVERGENT B0, `(.L_x_1) ;  /* 0x000000e000007945 */ /* 0x000ff00003800200 */
[----:B-1----:R-:W-:Y:S05]  /*0250*/  @P0 BRA `(.L_x_2) ;  /* 0x0000000000300947 */ /* 0x002fea0003800000 */
[----:B0-----:R-:W-:-:S04]  /*0260*/  IMAD R11, R12, UR5, RZ ;  /* 0x000000050c0b7c24 */ /* 0x001fc8000f8e02ff */
[C---:B------:R-:W-:Y:S02]  /*0270*/  VIADD R14, R11.reuse, 0xffffffff ;  /* 0xffffffff0b0e7836 */ /* 0x040fe40000000000 */
[----:B------:R-:W-:Y:S02]  /*0280*/  VIADD R16, R11, UR5 ;  /* 0x000000050b107c36 */ /* 0x000fe40008000000 */
[C---:B------:R-:W-:Y:S01]  /*0290*/  VIADD R15, R14.reuse, UR5 ;  /* 0x000000050e0f7c36 */ /* 0x040fe20008000000 */
[----:B------:R-:W-:-:S04]  /*02a0*/  LEA.HI.SX32 R11, R14, R11, 0x1b ;  /* 0x0000000b0e0b7211 */ /* 0x000fc800078fdaff */
[----:B------:R-:W-:Y:S02]  /*02b0*/  LEA.HI.SX32 R15, R15, R16, 0x1b ;  /* 0x000000100f0f7211 */ /* 0x000fe400078fdaff */
[----:B------:R-:W-:Y:S02]  /*02c0*/  LEA R11, R11, UR4, 0x2 ;  /* 0x000000040b0b7c11 */ /* 0x000fe4000f8e10ff */
[----:B------:R-:W-:-:S04]  /*02d0*/  LEA R15, R15, UR4, 0x2 ;  /* 0x000000040f0f7c11 */ /* 0x000fc8000f8e10ff */
[----:B------:R-:W-:Y:S04]  /*02e0*/  LDS R11, [R11+-0x4] ;  /* 0xfffffc000b0b7984 */ /* 0x000fe80000000800 */
[----:B------:R-:W0:Y:S02]  /*02f0*/  LDS R14, [R15+-0x4] ;  /* 0xfffffc000f0e7984 */ /* 0x000e240000000800 */
[----:B0-----:R-:W-:-:S05]  /*0300*/  IMAD.IADD R14, R11, 0x1, R14 ;  /* 0x000000010b0e7824 */ /* 0x001fca00078e020e */
[----:B------:R1:W-:Y:S02]  /*0310*/  STS [R15+-0x4], R14 ;  /* 0xfffffc0e0f007388 */ /* 0x0003e40000000800 */
.L_x_2:
[----:B------:R-:W-:Y:S05]  /*0320*/  BSYNC.RECONVERGENT B0 ;  /* 0x0000000000007941 */ /* 0x000fea0003800200 */
.L_x_1:
[----:B------:R-:W-:Y:S01]  /*0330*/  USHF.L.U32 UR5, UR5, 0x1, URZ ;  /* 0x0000000105057899 */ /* 0x000fe200080006ff */
[----:B------:R-:W-:-:S05]  /*0340*/  SHF.R.U32.HI R13, RZ, 0x1, R13 ;  /* 0x00000001ff0d7819 */ /* 0x000fca000001160d */
[----:B------:R-:W-:-:S13]  /*0350*/  ISETP.LT.AND P0, PT, R7, UR5, PT ;  /* 0x0000000507007c0c */ /* 0x000fda000bf01270 */
[----:B------:R-:W-:Y:S05]  /*0360*/  @!P0 BRA `(.L_x_3) ;  /* 0xfffffffc00ac8947 */ /* 0x000fea000383ffff */
[----:B------:R-:W-:-:S05]  /*0370*/  UMOV UR5, 0x1 ;  /* 0x0000000100057882 */ /* 0x000fca0000000000 */
.L_x_6:
[----:B------:R-:W-:Y:S01]  /*0380*/  BAR.SYNC.DEFER_BLOCKING 0x0 ;  /* 0x0000000000007b1d */ /* 0x000fe20000010000 */
[----:B------:R-:W-:Y:S01]  /*0390*/  ISETP.GE.AND P1, PT, R0, UR5, PT ;  /* 0x0000000500007c0c */ /* 0x000fe2000bf26270 */
[----:B------:R-:W-:Y:S01]  /*03a0*/  USHF.L.U32 UR5, UR5, 0x1, URZ ;  /* 0x0000000105057899 */ /* 0x000fe200080006ff */
[----:B------:R-:W-:Y:S02]  /*03b0*/  ISETP.GT.U32.AND P0, PT, R7, 0x1, PT ;  /* 0x000000010700780c */ /* 0x000fe40003f04070 */
[----:B-1----:R-:W-:Y:S01]  /*03c0*/  SHF.R.U32.HI R15, RZ, 0x1, R7 ;  /* 0x00000001ff0f7819 */ /* 0x002fe20000011607 */
[----:B------:R-:W-:Y:S08]  /*03d0*/  BSSY.RECONVERGENT B0, `(.L_x_4) ;  /* 0x0000011000007945 */ /* 0x000ff00003800200 */
[----:B------:R-:W-:Y:S05]  /*03e0*/  @P1 BRA `(.L_x_5) ;  /* 0x00000000003c1947 */ /* 0x000fea0003800000 */
[----:B0-----:R-:W-:Y:S01]  /*03f0*/  IMAD R14, R12, R7, RZ ;  /* 0x000000070c0e7224 */ /* 0x001fe200078e02ff */
[----:B------:R-:W-:-:S03]  /*0400*/  ISETP.NE.AND P1, PT, R0, RZ, PT ;  /* 0x000000ff0000720c */ /* 0x000fc60003f25270 */
[C---:B------:R-:W-:Y:S02]  /*0410*/  VIADD R11, R14.reuse, 0xffffffff ;  /* 0xffffffff0e0b7836 */ /* 0x040fe40000000000 */
[--C-:B------:R-:W-:Y:S02]  /*0420*/  IMAD.IADD R16, R14, 0x1, R7.reuse ;  /* 0x000000010e107824 */ /* 0x100fe400078e0207 */
[C---:B------:R-:W-:Y:S01]  /*0430*/  IMAD.IADD R7, R11.reuse, 0x1, R7 ;  /* 0x000000010b077824 */ /* 0x040fe200078e0207 */
[----:B------:R-:W-:-:S04]  /*0440*/  LEA.HI R11, R11, R14, RZ, 0x1b ;  /* 0x0000000e0b0b7211 */ /* 0x000fc800078fd8ff */
[----:B------:R-:W-:Y:S02]  /*0450*/  LEA.HI R7, R7, R16, RZ, 0x1b ;  /* 0x0000001007077211 */ /* 0x000fe400078fd8ff */
[----:B------:R-:W-:Y:S02]  /*0460*/  LEA R11, R11, UR4, 0x2 ;  /* 0x000000040b0b7c11 */ /* 0x000fe4000f8e10ff */
[----:B------:R-:W-:-:S03]  /*0470*/  LEA R13, R7, UR4, 0x2 ;  /* 0x00000004070d7c11 */ /* 0x000fc6000f8e10ff */
[----:B------:R-:W-:Y:S04]  /*0480*/  LDS R7, [R11+-0x4] ;  /* 0xfffffc000b077984 */ /* 0x000fe80000000800 */
[----:B------:R-:W0:Y:S02]  /*0490*/  LDS R14, [R13+-0x4] ;  /* 0xfffffc000d0e7984 */ /* 0x000e240000000800 */
[----:B0-----:R-:W-:Y:S02]  /*04a0*/  SEL R16, R14, RZ, P1 ;  /* 0x000000ff0e107207 */ /* 0x001fe40000800000 */
[----:B------:R1:W-:Y:S03]  /*04b0*/  STS [R11+-0x4], R14 ;  /* 0xfffffc0e0b007388 */ /* 0x0003e60000000800 */
[----:B------:R-:W-:-:S05]  /*04c0*/  IMAD.IADD R16, R7, 0x1, R16 ;  /* 0x0000000107107824 */ /* 0x000fca00078e0210 */
[----:B------:R1:W-:Y:S02]  /*04d0*/  STS [R13+-0x4], R16 ;  /* 0xfffffc100d007388 */ /* 0x0003e40000000800 */
.L_x_5:
[----:B------:R-:W-:Y:S05]  /*04e0*/  BSYNC.RECONVERGENT B0 ;  /* 0x0000000000007941 */ /* 0x000fea0003800200 */
.L_x_4:
[----:B------:R-:W-:Y:S01]  /*04f0*/  IMAD.MOV.U32 R7, RZ, RZ, R15 ;  /* 0x000000ffff077224 */ /* 0x000fe200078e000f */
[----:B------:R-:W-:Y:S06]  /*0500*/  @P0 BRA `(.L_x_6) ;  /* 0xfffffffc009c0947 */ /* 0x000fec000383ffff */
[----:B------:R-:W2:Y:S01]  /*0510*/  LDCU UR8, c[0x0][0x388] ;  /* 0x00007100ff0877ac */ /* 0x000ea20008000800 */
[----:B------:R-:W-:Y:S01]  /*0520*/  BAR.SYNC.DEFER_BLOCKING 0x0 ;  /* 0x0000000000007b1d */ /* 0x000fe20000010000 */
[----:B--2---:R-:W-:Y:S02]  /*0530*/  ISETP.GE.AND P0, PT, R6, UR8, PT ;  /* 0x0000000806007c0c */ /* 0x004fe4000bf06270 */
[----:B------:R-:W-:-:S11]  /*0540*/  ISETP.GE.AND P1, PT, R8, UR8, PT ;  /* 0x0000000808007c0c */ /* 0x000fd6000bf26270 */
[----:B0-----:R-:W0:Y:S04]  /*0550*/  @!P0 LDS R9, [R9] ;  /* 0x0000000009098984 */ /* 0x001e280000000800 */
[----:B0-----:R0:W-:Y:S01]  /*0560*/  @!P0 STG.E desc[UR6][R2.64], R9 ;  /* 0x0000000902008986 */ /* 0x0011e2000c101906 */
[----:B------:R-:W-:Y:S05]  /*0570*/  @P1 EXIT ;  /* 0x000000000000194d */ /* 0x000fea0003800000 */
[----:B0-----:R-:W0:Y:S04]  /*0580*/  LDS R3, [R10] ;  /* 0x000000000a037984 */ /* 0x001e280000000800 */
[----:B0-----:R-:W-:Y:S01]  /*0590*/  STG.E desc[UR6][R4.64], R3 ;  /* 0x0000000304007986 */ /* 0x001fe2000c101906 */
[----:B------:R-:W-:Y:S05]  /*05a0*/  EXIT ;  /* 0x000000000000794d */ /* 0x000fea0003800000 */
.L_x_7:
        /* <DEDUP_REMOVED lines=13> */
.L_x_9:


//--------------------- .nv.shared.reserved.0     --------------------------
	.section	.nv.shared.reserved.0,"aw",@nobits
	.weak		__nv_reservedSMEM_offset_0_alias
	.size		__nv_reservedSMEM_offset_0_alias, 0, 64
	.other		__nv_reservedSMEM_offset_0_alias,@"STO_CUDA_RESERVED_SHARED STV_DEFAULT"
__nv_reservedSMEM_offset_0_alias:
	.zero		0
	.zero		64


//--------------------- .nv.shared._Z10ScanKernelPiii --------------------------
	.section	.nv.shared._Z10ScanKernelPiii,"aw",@nobits
	.sectionflags	@""
	.align	4
.nv.shared._Z10ScanKernelPiii:
	.zero		5252


//--------------------- .nv.constant0._Z19ReverseUpdateKernelPiii --------------------------
	.section	.nv.constant0._Z19ReverseUpdateKernelPiii,"a",@progbits
	.sectionflags	@""
	.align	4
.nv.constant0._Z19ReverseUpdateKernelPiii:
	.zero		912


//--------------------- .nv.constant0._Z10ScanKernelPiii --------------------------
	.section	.nv.constant0._Z10ScanKernelPiii,"a",@progbits
	.sectionflags	@""
	.align	4
.nv.constant0._Z10ScanKernelPiii:
	.zero		912


//--------------------- SYMBOLS --------------------------

	.type		.nv.reservedSmem.offset0,@object
	.size		.nv.reservedSmem.offset0,0x4
	.type		.nv.reservedSmem.cap,@object
	.size		.nv.reservedSmem.cap,0x4
